//
// Generated by NVIDIA NVVM Compiler
//
// Compiler Build ID: CL-36424714
// Cuda compilation tools, release 13.0, V13.0.88
// Based on NVVM 20.0.0
//

.version 9.0
.target sm_100
.address_size 64

	// .globl	_Z6addVecPiS_S_

.visible .entry _Z6addVecPiS_S_(
	.param .u64 .ptr .align 1 _Z6addVecPiS_S__param_0,
	.param .u64 .ptr .align 1 _Z6addVecPiS_S__param_1,
	.param .u64 .ptr .align 1 _Z6addVecPiS_S__param_2
)
{
	.reg .b32 	%r<8>;
	.reg .b64 	%rd<11>;

	ld.param.u64 	%rd1, [_Z6addVecPiS_S__param_0];
	ld.param.u64 	%rd2, [_Z6addVecPiS_S__param_1];
	ld.param.u64 	%rd3, [_Z6addVecPiS_S__param_2];
	cvta.to.global.u64 	%rd4, %rd3;
	cvta.to.global.u64 	%rd5, %rd2;
	cvta.to.global.u64 	%rd6, %rd1;
	mov.u32 	%r1, %tid.x;
	mov.u32 	%r2, %ntid.x;
	mov.u32 	%r3, %ctaid.x;
	mad.lo.s32 	%r4, %r2, %r3, %r1;
	mul.wide.s32 	%rd7, %r4, 4;
	add.s64 	%rd8, %rd6, %rd7;
	ld.global.u32 	%r5, [%rd8];
	add.s64 	%rd9, %rd5, %rd7;
	ld.global.u32 	%r6, [%rd9];
	add.s32 	%r7, %r6, %r5;
	add.s64 	%rd10, %rd4, %rd7;
	st.global.u32 	[%rd10], %r7;
	ret;

}


// ===== COMPILED SASS (sm_100) =====

	.target	sm_100

	.elftype	@"ET_EXEC"


//--------------------- .note.nv.tkinfo           --------------------------
	.section	.note.nv.tkinfo,"",@"SHT_NOTE"
	.sectionflags	@"SHF_NOTE_NV_TKINFO"
	.tkinfo
        /*0018*/ 	.word	0x00000002
        /*0030*/ 	.string	""
        /*0030*/ 	.string	"ptxas"
        /*0030*/ 	.string	"Cuda compilation tools, release 13.0, V13.0.88"
        /*0030*/ 	.string	"Build cuda_13.0.r13.0/compiler.36424714_0"
        /*0030*/ 	.string	"-arch sm_100 -m 64 "



//--------------------- .note.nv.cuinfo           --------------------------
	.section	.note.nv.cuinfo,"",@"SHT_NOTE"
	.sectionflags	@"SHF_NOTE_NV_CUINFO"
        /*0018*/ 	.short	0x0002
        /*001a*/ 	.short	0x0064
        /*001c*/ 	.short	0x0082
	.zero		2


//--------------------- .nv.info                  --------------------------
	.section	.nv.info,"",@"SHT_CUDA_INFO"
	.align	4


	//----- nvinfo : EIATTR_REGCOUNT
	.align		4
        /*0000*/ 	.byte	0x04, 0x2f
        /*0002*/ 	.short	(.L_1 - .L_0)
	.align		4
.L_0:
        /*0004*/ 	.word	index@(_Z6addVecPiS_S_)
        /*0008*/ 	.word	0x0000000c


	//----- nvinfo : EIATTR_FRAME_SIZE
	.align		4
.L_1:
        /*000c*/ 	.byte	0x04, 0x11
        /*000e*/ 	.short	(.L_3 - .L_2)
	.align		4
.L_2:
        /*0010*/ 	.word	index@(_Z6addVecPiS_S_)
        /*0014*/ 	.word	0x00000000


	//----- nvinfo : EIATTR_MIN_STACK_SIZE
	.align		4
.L_3:
        /*0018*/ 	.byte	0x04, 0x12
        /*001a*/ 	.short	(.L_5 - .L_4)
	.align		4
.L_4:
        /*001c*/ 	.word	index@(_Z6addVecPiS_S_)
        /*0020*/ 	.word	0x00000000
.L_5:


//--------------------- .nv.compat                --------------------------
	.section	.nv.compat,"",@"SHT_CUDA_COMPAT_INFO"
	.align	4
        /*0000*/ 	.byte	0x02, 0x09, 0x00, 0x00, 0x02, 0x02, 0x01, 0x00, 0x02, 0x05, 0x05, 0x00, 0x03, 0x07, 0x01, 0x01
        /*0010*/ 	.byte	0x02, 0x03, 0x00, 0x00, 0x02, 0x06, 0x01, 0x00, 0x04, 0x0b, 0x08, 0x00, 0x09, 0x00, 0x00, 0x00
        /*0020*/ 	.byte	0x00, 0x00, 0x00, 0x00


//--------------------- .nv.info._Z6addVecPiS_S_  --------------------------
	.section	.nv.info._Z6addVecPiS_S_,"",@"SHT_CUDA_INFO"
	.sectionflags	@""
	.align	4


	//----- nvinfo : EIATTR_CUDA_API_VERSION
	.align		4
        /*0000*/ 	.byte	0x04, 0x37
        /*0002*/ 	.short	(.L_7 - .L_6)
.L_6:
        /*0004*/ 	.word	0x00000082


	//----- nvinfo : EIATTR_KPARAM_INFO
	.align		4
.L_7:
        /*0008*/ 	.byte	0x04, 0x17
        /*000a*/ 	.short	(.L_9 - .L_8)
.L_8:
        /*000c*/ 	.word	0x00000000
        /*0010*/ 	.short	0x0002
        /*0012*/ 	.short	0x0010
        /*0014*/ 	.byte	0x00, 0xf5, 0x21, 0x00


	//----- nvinfo : EIATTR_KPARAM_INFO
	.align		4
.L_9:
        /*0018*/ 	.byte	0x04, 0x17
        /*001a*/ 	.short	(.L_11 - .L_10)
.L_10:
        /*001c*/ 	.word	0x00000000
        /*0020*/ 	.short	0x0001
        /*0022*/ 	.short	0x0008
        /*0024*/ 	.byte	0x00, 0xf5, 0x21, 0x00


	//----- nvinfo : EIATTR_KPARAM_INFO
	.align		4
.L_11:
        /*0028*/ 	.byte	0x04, 0x17
        /*002a*/ 	.short	(.L_13 - .L_12)
.L_12:
        /*002c*/ 	.word	0x00000000
        /*0030*/ 	.short	0x0000
        /*0032*/ 	.short	0x0000
        /*0034*/ 	.byte	0x00, 0xf5, 0x21, 0x00


	//----- nvinfo : EIATTR_SPARSE_MMA_MASK
	.align		4
.L_13:
        /*0038*/ 	.byte	0x03, 0x50
        /*003a*/ 	.short	0x0000


	//----- nvinfo : EIATTR_MAXREG_COUNT
	.align		4
        /*003c*/ 	.byte	0x03, 0x1b
        /*003e*/ 	.short	0x00ff


	//----- nvinfo : EIATTR_MERCURY_ISA_VERSION
	.align		4
        /*0040*/ 	.byte	0x03, 0x5f
        /*0042*/ 	.short	0x0101


	//----- nvinfo : EIATTR_VRC_CTA_INIT_COUNT
	.align		4
        /*0044*/ 	.byte	0x02, 0x4a
	.zero		1
	.zero		1


	//----- nvinfo : EIATTR_EXIT_INSTR_OFFSETS
	.align		4
        /*0048*/ 	.byte	0x04, 0x1c
        /*004a*/ 	.short	(.L_15 - .L_14)


	//   ....[0]....
.L_14:
        /*004c*/ 	.word	0x00000100


	//----- nvinfo : EIATTR_CBANK_PARAM_SIZE
	.align		4
.L_15:
        /*0050*/ 	.byte	0x03, 0x19
        /*0052*/ 	.short	0x0018


	//----- nvinfo : EIATTR_PARAM_CBANK
	.align		4
        /*0054*/ 	.byte	0x04, 0x0a
        /*0056*/ 	.short	(.L_17 - .L_16)
	.align		4
.L_16:
        /*0058*/ 	.word	index@(.nv.constant0._Z6addVecPiS_S_)
        /*005c*/ 	.short	0x0380
        /*005e*/ 	.short	0x0018


	//----- nvinfo : EIATTR_SW_WAR
	.align		4
.L_17:
        /*0060*/ 	.byte	0x04, 0x36
        /*0062*/ 	.short	(.L_19 - .L_18)
.L_18:
        /*0064*/ 	.word	0x00000008
.L_19:


//--------------------- .nv.callgraph             --------------------------
	.section	.nv.callgraph,"",@"SHT_CUDA_CALLGRAPH"
	.align	4
	.sectionentsize	8
	.align		4
        /*0000*/ 	.word	0x00000000
	.align		4
        /*0004*/ 	.word	0xffffffff
	.align		4
        /*0008*/ 	.word	0x00000000
	.align		4
        /*000c*/ 	.word	0xfffffffe
	.align		4
        /*0010*/ 	.word	0x00000000
	.align		4
        /*0014*/ 	.word	0xfffffffd
	.align		4
        /*0018*/ 	.word	0x00000000
	.align		4
        /*001c*/ 	.word	0xfffffffc


//--------------------- .text._Z6addVecPiS_S_     --------------------------
	.section	.text._Z6addVecPiS_S_,"ax",@progbits
	.align	128
        .global         _Z6addVecPiS_S_
        .type           _Z6addVecPiS_S_,@function
        .size           _Z6addVecPiS_S_,(.L_x_1 - _Z6addVecPiS_S_)
        .other          _Z6addVecPiS_S_,@"STO_CUDA_ENTRY STV_DEFAULT"
_Z6addVecPiS_S_:
.text._Z6addVecPiS_S_:
[----:B------:R-:W-:Y:S01]  /*0000*/  LDC R1, c[0x0][0x37c] ;  /* 0x0000df00ff017b82 */ /* 0x000fe20000000800 */
[----:B------:R-:W0:Y:S07]  /*0010*/  S2R R9, SR_TID.X ;  /* 0x0000000000097919 */ /* 0x000e2e0000002100 */
[----:B------:R-:W1:Y:S01]  /*0020*/  LDC.64 R2, c[0x0][0x380] ;  /* 0x0000e000ff027b82 */ /* 0x000e620000000a00 */
[----:B------:R-:W0:Y:S01]  /*0030*/  LDCU UR6, c[0x0][0x360] ;  /* 0x00006c00ff0677ac */ /* 0x000e220008000800 */
[----:B------:R-:W0:Y:S01]  /*0040*/  S2R R0, SR_CTAID.X ;  /* 0x0000000000007919 */ /* 0x000e220000002500 */
[----:B------:R-:W2:Y:S05]  /*0050*/  LDCU.64 UR4, c[0x0][0x358] ;  /* 0x00006b00ff0477ac */ /* 0x000eaa0008000a00 */
[----:B------:R-:W3:Y:S08]  /*0060*/  LDC.64 R4, c[0x0][0x388] ;  /* 0x0000e200ff047b82 */ /* 0x000ef00000000a00 */
[----:B------:R-:W4:Y:S01]  /*0070*/  LDC.64 R6, c[0x0][0x390] ;  /* 0x0000e400ff067b82 */ /* 0x000f220000000a00 */
[----:B0-----:R-:W-:-:S04]  /*0080*/  IMAD R9, R0, UR6, R9 ;  /* 0x0000000600097c24 */ /* 0x001fc8000f8e0209 */
[----:B-1----:R-:W-:-:S04]  /*0090*/  IMAD.WIDE R2, R9, 0x4, R2 ;  /* 0x0000000409027825 */ /* 0x002fc800078e0202 */
[C---:B---3--:R-:W-:Y:S02]  /*00a0*/  IMAD.WIDE R4, R9.reuse, 0x4, R4 ;  /* 0x0000000409047825 */ /* 0x048fe400078e0204 */
[----:B--2---:R-:W2:Y:S04]  /*00b0*/  LDG.E R2, desc[UR4][R2.64] ;  /* 0x0000000402027981 */ /* 0x004ea8000c1e1900 */
[----:B------:R-:W2:Y:S01]  /*00c0*/  LDG.E R5, desc[UR4][R4.64] ;  /* 0x0000000404057981 */ /* 0x000ea2000c1e1900 */
[----:B----4-:R-:W-:Y:S01]  /*00d0*/  IMAD.WIDE R6, R9, 0x4, R6 ;  /* 0x0000000409067825 */ /* 0x010fe200078e0206 */
[----:B--2---:R-:W-:-:S05]  /*00e0*/  IADD3 R9, PT, PT, R2, R5, RZ ;  /* 0x0000000502097210 */ /* 0x004fca0007ffe0ff */
[----:B------:R-:W-:Y:S01]  /*00f0*/  STG.E desc[UR4][R6.64], R9 ;  /* 0x0000000906007986 */ /* 0x000fe2000c101904 */
[----:B------:R-:W-:Y:S05]  /*0100*/  EXIT ;  /* 0x000000000000794d */ /* 0x000fea0003800000 */
.L_x_0:
[----:B------:R-:W-:-:S00]  /*0110*/  BRA `(.L_x_0) ;  /* 0xfffffffc00fc7947 */ /* 0x000fc0000383ffff */
[----:B------:R-:W-:-:S00]  /*0120*/  NOP ;  /* 0x0000000000007918 */ /* 0x000fc00000000000 */
        /* <DEDUP_REMOVED lines=13> */
.L_x_1:


//--------------------- .nv.shared.reserved.0     --------------------------
	.section	.nv.shared.reserved.0,"aw",@nobits
	.weak		__nv_reservedSMEM_offset_0_alias
	.size		__nv_reservedSMEM_offset_0_alias, 0, 64
	.other		__nv_reservedSMEM_offset_0_alias,@"STO_CUDA_RESERVED_SHARED STV_DEFAULT"
__nv_reservedSMEM_offset_0_alias:
	.zero		0
	.zero		64


//--------------------- .nv.constant0._Z6addVecPiS_S_ --------------------------
	.section	.nv.constant0._Z6addVecPiS_S_,"a",@progbits
	.sectionflags	@""
	.align	4
.nv.constant0._Z6addVecPiS_S_:
	.zero		920


//--------------------- SYMBOLS --------------------------

	.type		.nv.reservedSmem.offset0,@object
	.size		.nv.reservedSmem.offset0,0x4
